	.headerflags	@"EF_CUDA_TEXMODE_UNIFIED EF_CUDA_64BIT_ADDRESS EF_CUDA_ACCELERATORS EF_CUDA_SM90 EF_CUDA_VIRTUAL_SM(EF_CUDA_SM90)"
	.elftype	@"ET_EXEC"


//--------------------- .nv.info                  --------------------------
	.section	.nv.info,"",@"SHT_CUDA_INFO"
	.align	4


	//----- nvinfo : EIATTR_REGCOUNT
	.align		4
        /*0000*/ 	.byte	0x04, 0x2f
        /*0002*/ 	.short	(.L_2 - .L_1)
	.align		4
.L_1:
        /*0004*/ 	.word	index@(triton_poi_fused_abs_add_clamp_div_erf_log2_mul_neg_reciprocal_sub_0)
        /*0008*/ 	.word	0x00000020


	//----- nvinfo : EIATTR_MIN_STACK_SIZE
	.align		4
.L_2:
        /*000c*/ 	.byte	0x04, 0x12
        /*000e*/ 	.short	(.L_4 - .L_3)
	.align		4
.L_3:
        /*0010*/ 	.word	index@(triton_poi_fused_abs_add_clamp_div_erf_log2_mul_neg_reciprocal_sub_0)
        /*0014*/ 	.word	0x00000000


	//----- nvinfo : EIATTR_FRAME_SIZE
	.align		4
.L_4:
        /*0018*/ 	.byte	0x04, 0x11
        /*001a*/ 	.short	(.L_6 - .L_5)
	.align		4
.L_5:
        /*001c*/ 	.word	index@(triton_poi_fused_abs_add_clamp_div_erf_log2_mul_neg_reciprocal_sub_0)
        /*0020*/ 	.word	0x00000000


	//----- nvinfo : EIATTR_MIN_STACK_SIZE
	.align		4
.L_6:
        /*0024*/ 	.byte	0x04, 0x12
        /*0026*/ 	.short	(.L_8 - .L_7)
	.align		4
.L_7:
        /*0028*/ 	.word	index@(triton_poi_fused_abs_add_clamp_div_erf_log2_mul_neg_reciprocal_sub_0)
        /*002c*/ 	.word	0x00000000
.L_8:


//--------------------- .nv.info.triton_poi_fused_abs_add_clamp_div_erf_log2_mul_neg_reciprocal_sub_0 --------------------------
	.section	.nv.info.triton_poi_fused_abs_add_clamp_div_erf_log2_mul_neg_reciprocal_sub_0,"",@"SHT_CUDA_INFO"
	.sectionflags	@""
	.align	4


	//----- nvinfo : EIATTR_CUDA_API_VERSION
	.align		4
        /*0000*/ 	.byte	0x04, 0x37
        /*0002*/ 	.short	(.L_10 - .L_9)
.L_9:
        /*0004*/ 	.word	0x0000007c


	//----- nvinfo : EIATTR_KPARAM_INFO
	.align		4
.L_10:
        /*0008*/ 	.byte	0x04, 0x17
        /*000a*/ 	.short	(.L_12 - .L_11)
.L_11:
        /*000c*/ 	.word	0x00000000
        /*0010*/ 	.short	0x000e
        /*0012*/ 	.short	0x0070
        /*0014*/ 	.byte	0x00, 0xf0, 0x11, 0x00


	//----- nvinfo : EIATTR_KPARAM_INFO
	.align		4
.L_12:
        /*0018*/ 	.byte	0x04, 0x17
        /*001a*/ 	.short	(.L_14 - .L_13)
.L_13:
        /*001c*/ 	.word	0x00000000
        /*0020*/ 	.short	0x000d
        /*0022*/ 	.short	0x0068
        /*0024*/ 	.byte	0x00, 0xf4, 0x21, 0x00


	//----- nvinfo : EIATTR_KPARAM_INFO
	.align		4
.L_14:
        /*0028*/ 	.byte	0x04, 0x17
        /*002a*/ 	.short	(.L_16 - .L_15)
.L_15:
        /*002c*/ 	.word	0x00000000
        /*0030*/ 	.short	0x000c
        /*0032*/ 	.short	0x0060
        /*0034*/ 	.byte	0x00, 0xf4, 0x21, 0x00


	//----- nvinfo : EIATTR_KPARAM_INFO
	.align		4
.L_16:
        /*0038*/ 	.byte	0x04, 0x17
        /*003a*/ 	.short	(.L_18 - .L_17)
.L_17:
        /*003c*/ 	.word	0x00000000
        /*0040*/ 	.short	0x000b
        /*0042*/ 	.short	0x0058
        /*0044*/ 	.byte	0x00, 0xf4, 0x21, 0x00


	//----- nvinfo : EIATTR_KPARAM_INFO
	.align		4
.L_18:
        /*0048*/ 	.byte	0x04, 0x17
        /*004a*/ 	.short	(.L_20 - .L_19)
.L_19:
        /*004c*/ 	.word	0x00000000
        /*0050*/ 	.short	0x000a
        /*0052*/ 	.short	0x0050
        /*0054*/ 	.byte	0x00, 0xf4, 0x21, 0x00


	//----- nvinfo : EIATTR_KPARAM_INFO
	.align		4
.L_20:
        /*0058*/ 	.byte	0x04, 0x17
        /*005a*/ 	.short	(.L_22 - .L_21)
.L_21:
        /*005c*/ 	.word	0x00000000
        /*0060*/ 	.short	0x0009
        /*0062*/ 	.short	0x0048
        /*0064*/ 	.byte	0x00, 0xf4, 0x21, 0x00


	//----- nvinfo : EIATTR_KPARAM_INFO
	.align		4
.L_22:
        /*0068*/ 	.byte	0x04, 0x17
        /*006a*/ 	.short	(.L_24 - .L_23)
.L_23:
        /*006c*/ 	.word	0x00000000
        /*0070*/ 	.short	0x0008
        /*0072*/ 	.short	0x0040
        /*0074*/ 	.byte	0x00, 0xf4, 0x21, 0x00


	//----- nvinfo : EIATTR_KPARAM_INFO
	.align		4
.L_24:
        /*0078*/ 	.byte	0x04, 0x17
        /*007a*/ 	.short	(.L_26 - .L_25)
.L_25:
        /*007c*/ 	.word	0x00000000
        /*0080*/ 	.short	0x0007
        /*0082*/ 	.short	0x0038
        /*0084*/ 	.byte	0x00, 0xf4, 0x21, 0x00


	//----- nvinfo : EIATTR_KPARAM_INFO
	.align		4
.L_26:
        /*0088*/ 	.byte	0x04, 0x17
        /*008a*/ 	.short	(.L_28 - .L_27)
.L_27:
        /*008c*/ 	.word	0x00000000
        /*0090*/ 	.short	0x0006
        /*0092*/ 	.short	0x0030
        /*0094*/ 	.byte	0x00, 0xf4, 0x21, 0x00


	//----- nvinfo : EIATTR_KPARAM_INFO
	.align		4
.L_28:
        /*0098*/ 	.byte	0x04, 0x17
        /*009a*/ 	.short	(.L_30 - .L_29)
.L_29:
        /*009c*/ 	.word	0x00000000
        /*00a0*/ 	.short	0x0005
        /*00a2*/ 	.short	0x0028
        /*00a4*/ 	.byte	0x00, 0xf4, 0x21, 0x00


	//----- nvinfo : EIATTR_KPARAM_INFO
	.align		4
.L_30:
        /*00a8*/ 	.byte	0x04, 0x17
        /*00aa*/ 	.short	(.L_32 - .L_31)
.L_31:
        /*00ac*/ 	.word	0x00000000
        /*00b0*/ 	.short	0x0004
        /*00b2*/ 	.short	0x0020
        /*00b4*/ 	.byte	0x00, 0xf4, 0x21, 0x00


	//----- nvinfo : EIATTR_KPARAM_INFO
	.align		4
.L_32:
        /*00b8*/ 	.byte	0x04, 0x17
        /*00ba*/ 	.short	(.L_34 - .L_33)
.L_33:
        /*00bc*/ 	.word	0x00000000
        /*00c0*/ 	.short	0x0003
        /*00c2*/ 	.short	0x0018
        /*00c4*/ 	.byte	0x00, 0xf4, 0x21, 0x00


	//----- nvinfo : EIATTR_KPARAM_INFO
	.align		4
.L_34:
        /*00c8*/ 	.byte	0x04, 0x17
        /*00ca*/ 	.short	(.L_36 - .L_35)
.L_35:
        /*00cc*/ 	.word	0x00000000
        /*00d0*/ 	.short	0x0002
        /*00d2*/ 	.short	0x0010
        /*00d4*/ 	.byte	0x00, 0xf4, 0x21, 0x00


	//----- nvinfo : EIATTR_KPARAM_INFO
	.align		4
.L_36:
        /*00d8*/ 	.byte	0x04, 0x17
        /*00da*/ 	.short	(.L_38 - .L_37)
.L_37:
        /*00dc*/ 	.word	0x00000000
        /*00e0*/ 	.short	0x0001
        /*00e2*/ 	.short	0x0008
        /*00e4*/ 	.byte	0x00, 0xf4, 0x21, 0x00


	//----- nvinfo : EIATTR_KPARAM_INFO
	.align		4
.L_38:
        /*00e8*/ 	.byte	0x04, 0x17
        /*00ea*/ 	.short	(.L_40 - .L_39)
.L_39:
        /*00ec*/ 	.word	0x00000000
        /*00f0*/ 	.short	0x0000
        /*00f2*/ 	.short	0x0000
        /*00f4*/ 	.byte	0x00, 0xf4, 0x21, 0x00


	//----- nvinfo : EIATTR_SPARSE_MMA_MASK
	.align		4
.L_40:
        /*00f8*/ 	.byte	0x03, 0x50
        /*00fa*/ 	.short	0x0000


	//----- nvinfo : EIATTR_MAXREG_COUNT
	.align		4
        /*00fc*/ 	.byte	0x03, 0x1b
        /*00fe*/ 	.short	0x00ff


	//----- nvinfo : EIATTR_EXIT_INSTR_OFFSETS
	.align		4
        /*0100*/ 	.byte	0x04, 0x1c
        /*0102*/ 	.short	(.L_42 - .L_41)


	//   ....[0]....
.L_41:
        /*0104*/ 	.word	0x000019b0


	//   ....[1]....
        /*0108*/ 	.word	0x000019d0


	//----- nvinfo : EIATTR_REQNTID
	.align		4
.L_42:
        /*010c*/ 	.byte	0x04, 0x10
        /*010e*/ 	.short	(.L_44 - .L_43)
.L_43:
        /*0110*/ 	.word	0x00000080
        /*0114*/ 	.word	0x00000001
        /*0118*/ 	.word	0x00000001


	//----- nvinfo : EIATTR_CBANK_PARAM_SIZE
	.align		4
.L_44:
        /*011c*/ 	.byte	0x03, 0x19
        /*011e*/ 	.short	0x0074


	//----- nvinfo : EIATTR_PARAM_CBANK
	.align		4
        /*0120*/ 	.byte	0x04, 0x0a
        /*0122*/ 	.short	(.L_46 - .L_45)
	.align		4
.L_45:
        /*0124*/ 	.word	index@(.nv.constant0.triton_poi_fused_abs_add_clamp_div_erf_log2_mul_neg_reciprocal_sub_0)
        /*0128*/ 	.short	0x0210
        /*012a*/ 	.short	0x0074


	//----- nvinfo : EIATTR_SW_WAR
	.align		4
.L_46:
        /*012c*/ 	.byte	0x04, 0x36
        /*012e*/ 	.short	(.L_48 - .L_47)
.L_47:
        /*0130*/ 	.word	0x00000008
.L_48:


//--------------------- .nv.callgraph             --------------------------
	.section	.nv.callgraph,"",@"SHT_CUDA_CALLGRAPH"
	.align	4
	.sectionentsize	8
	.align		4
        /*0000*/ 	.word	0x00000000
	.align		4
        /*0004*/ 	.word	0xffffffff
	.align		4
        /*0008*/ 	.word	0x00000000
	.align		4
        /*000c*/ 	.word	0xfffffffe
	.align		4
        /*0010*/ 	.word	0x00000000
	.align		4
        /*0014*/ 	.word	0xfffffffd
	.align		4
        /*0018*/ 	.word	0x00000000
	.align		4
        /*001c*/ 	.word	0xfffffffc


//--------------------- .nv.constant4             --------------------------
	.section	.nv.constant4,"a",@progbits
	.align	8
	.align		8
.nv.constant4:
        /*0000*/ 	.dword	_$_str


//--------------------- .text.triton_poi_fused_abs_add_clamp_div_erf_log2_mul_neg_reciprocal_sub_0 --------------------------
	.section	.text.triton_poi_fused_abs_add_clamp_div_erf_log2_mul_neg_reciprocal_sub_0,"ax",@progbits
	.align	128
        .global         triton_poi_fused_abs_add_clamp_div_erf_log2_mul_neg_reciprocal_sub_0
        .type           triton_poi_fused_abs_add_clamp_div_erf_log2_mul_neg_reciprocal_sub_0,@function
        .size           triton_poi_fused_abs_add_clamp_div_erf_log2_mul_neg_reciprocal_sub_0,(.L_x_1 - triton_poi_fused_abs_add_clamp_div_erf_log2_mul_neg_reciprocal_sub_0)
        .other          triton_poi_fused_abs_add_clamp_div_erf_log2_mul_neg_reciprocal_sub_0,@"STO_CUDA_ENTRY STV_DEFAULT"
triton_poi_fused_abs_add_clamp_div_erf_log2_mul_neg_reciprocal_sub_0:
.text.triton_poi_fused_abs_add_clamp_div_erf_log2_mul_neg_reciprocal_sub_0:
[----:B------:R-:W0:Y:S01]  /*0000*/  LDC R1, c[0x0][0x28] ;  /* 0x00000a00ff017b82 */ /* 0x000e220000000800 */
[----:B------:R-:W1:Y:S07]  /*0010*/  S2R R0, SR_TID.X ;  /* 0x0000000000007919 */ /* 0x000e6e0000002100 */
[----:B------:R-:W2:Y:S01]  /*0020*/  LDC.64 R6, c[0x0][0x230] ;  /* 0x00008c00ff067b82 */ /* 0x000ea20000000a00 */
[----:B------:R-:W-:Y:S01]  /*0030*/  HFMA2.MMA R4, -RZ, RZ, 0, 0 ;  /* 0x00000000ff047435 */ /* 0x000fe200000001ff */
[----:B------:R-:W-:Y:S01]  /*0040*/  ULDC.64 UR4, c[0x0][0x208] ;  /* 0x0000820000047ab9 */ /* 0x000fe20000000a00 */
[----:B------:R-:W3:Y:S05]  /*0050*/  S2R R3, SR_CTAID.X ;  /* 0x0000000000037919 */ /* 0x000eea0000002500 */
[----:B------:R-:W4:Y:S08]  /*0060*/  LDC.64 R10, c[0x0][0x220] ;  /* 0x00008800ff0a7b82 */ /* 0x000f300000000a00 */
[----:B------:R-:W5:Y:S01]  /*0070*/  LDC.64 R12, c[0x0][0x228] ;  /* 0x00008a00ff0c7b82 */ /* 0x000f620000000a00 */
[----:B------:R-:W-:-:S07]  /*0080*/  CS2R R8, SRZ ;  /* 0x0000000000087805 */ /* 0x000fce000001ff00 */
[----:B------:R-:W5:Y:S01]  /*0090*/  LDC.64 R16, c[0x0][0x248] ;  /* 0x00009200ff107b82 */ /* 0x000f620000000a00 */
[----:B------:R-:W-:-:S07]  /*00a0*/  HFMA2.MMA R24, -RZ, RZ, 0, 0 ;  /* 0x00000000ff187435 */ /* 0x000fce00000001ff */
[----:B------:R-:W5:Y:S01]  /*00b0*/  LDC.64 R18, c[0x0][0x260] ;  /* 0x00009800ff127b82 */ /* 0x000f620000000a00 */
[----:B-1----:R-:W-:Y:S01]  /*00c0*/  LOP3.LUT R0, R0, 0x7f, RZ, 0xc0, !PT ;  /* 0x0000007f00007812 */ /* 0x002fe200078ec0ff */
[----:B------:R-:W-:-:S03]  /*00d0*/  ULDC.64 UR6, c[0x0][0x210] ;  /* 0x0000840000067ab9 */ /* 0x000fc60000000a00 */
[----:B---3--:R-:W-:-:S03]  /*00e0*/  LEA R0, R3, R0, 0x7 ;  /* 0x0000000003007211 */ /* 0x008fc600078e38ff */
[----:B------:R-:W1:Y:S01]  /*00f0*/  LDC.64 R14, c[0x0][0x240] ;  /* 0x00009000ff0e7b82 */ /* 0x000e620000000a00 */
[C---:B------:R-:W-:Y:S01]  /*0100*/  ISETP.GE.AND P0, PT, R0.reuse, 0x100, PT ;  /* 0x000001000000780c */ /* 0x040fe20003f06270 */
[----:B--2---:R-:W-:Y:S01]  /*0110*/  IMAD.WIDE R6, R0, 0x4, R6 ;  /* 0x0000000400067825 */ /* 0x004fe200078e0206 */
[----:B------:R-:W-:-:S05]  /*0120*/  MOV R23, RZ ;  /* 0x000000ff00177202 */ /* 0x000fca0000000f00 */
[----:B------:R-:W2:Y:S06]  /*0130*/  LDC.64 R20, c[0x0][0x270] ;  /* 0x00009c00ff147b82 */ /* 0x000eac0000000a00 */
[----:B------:R3:W2:Y:S01]  /*0140*/  @!P0 LDG.E R4, desc[UR4][R6.64] ;  /* 0x0000000406048981 */ /* 0x0006a2000c1e1900 */
[----:B----4-:R-:W-:Y:S01]  /*0150*/  IMAD.WIDE R10, R0, 0x4, R10 ;  /* 0x00000004000a7825 */ /* 0x010fe200078e020a */
[----:B------:R-:W-:-:S03]  /*0160*/  MOV R3, RZ ;  /* 0x000000ff00037202 */ /* 0x000fc60000000f00 */
[C---:B-----5:R-:W-:Y:S01]  /*0170*/  IMAD.WIDE R12, R0.reuse, 0x4, R12 ;  /* 0x00000004000c7825 */ /* 0x060fe200078e020c */
[----:B------:R-:W4:Y:S04]  /*0180*/  @!P0 LDG.E R8, desc[UR4][R10.64] ;  /* 0x000000040a088981 */ /* 0x000f28000c1e1900 */
[----:B------:R5:W4:Y:S01]  /*0190*/  @!P0 LDG.E R3, desc[UR4][R12.64] ;  /* 0x000000040c038981 */ /* 0x000b22000c1e1900 */
[----:B0-----:R-:W-:-:S05]  /*01a0*/  IMAD.WIDE R16, R0, 0x4, R16 ;  /* 0x0000000400107825 */ /* 0x001fca00078e0210 */
[----:B------:R0:W4:Y:S01]  /*01b0*/  @!P0 LDG.E R24, desc[UR4][R16.64] ;  /* 0x0000000410188981 */ /* 0x000122000c1e1900 */
[----:B---3--:R-:W-:Y:S01]  /*01c0*/  CS2R R6, SRZ ;  /* 0x0000000000067805 */ /* 0x008fe2000001ff00 */
[C---:B------:R-:W-:Y:S01]  /*01d0*/  IMAD.WIDE R18, R0.reuse, 0x4, R18 ;  /* 0x0000000400127825 */ /* 0x040fe200078e0212 */
[----:B-----5:R-:W3:Y:S03]  /*01e0*/  LDC.64 R12, c[0x0][0x258] ;  /* 0x00009600ff0c7b82 */ /* 0x020ee60000000a00 */
[----:B-1----:R-:W-:Y:S01]  /*01f0*/  IMAD.WIDE R14, R0, 0x4, R14 ;  /* 0x00000004000e7825 */ /* 0x002fe200078e020e */
[----:B------:R1:W5:Y:S04]  /*0200*/  @!P0 LDG.E R7, desc[UR4][R18.64] ;  /* 0x0000000412078981 */ /* 0x000368000c1e1900 */
[----:B------:R-:W4:Y:S01]  /*0210*/  @!P0 LDG.E R23, desc[UR4][R14.64] ;  /* 0x000000040e178981 */ /* 0x000f22000c1e1900 */
[----:B0-----:R-:W0:Y:S01]  /*0220*/  LDC.64 R16, c[0x0][0x278] ;  /* 0x00009e00ff107b82 */ /* 0x001e220000000a00 */
[----:B------:R-:W-:-:S07]  /*0230*/  HFMA2.MMA R11, -RZ, RZ, 0, 0 ;  /* 0x00000000ff0b7435 */ /* 0x000fce00000001ff */
[----:B-1----:R-:W1:Y:S01]  /*0240*/  LDC.64 R18, c[0x0][0x218] ;  /* 0x00008600ff127b82 */ /* 0x002e620000000a00 */
[----:B---3--:R-:W-:-:S05]  /*0250*/  IMAD.WIDE R12, R0, 0x4, R12 ;  /* 0x00000004000c7825 */ /* 0x008fca00078e020c */
[----:B------:R2:W3:Y:S01]  /*0260*/  @!P0 LDG.E R11, desc[UR4][R12.64] ;  /* 0x000000040c0b8981 */ /* 0x0004e2000c1e1900 */
[----:B0-----:R-:W-:-:S05]  /*0270*/  IMAD.WIDE R16, R0, 0x4, R16 ;  /* 0x0000000400107825 */ /* 0x001fca00078e0210 */
[----:B------:R-:W3:Y:S01]  /*0280*/  @!P0 LDG.E R6, desc[UR4][R16.64] ;  /* 0x0000000410068981 */ /* 0x000ee2000c1e1900 */
[----:B--2---:R-:W-:Y:S01]  /*0290*/  IMAD.WIDE R12, R0, 0x4, R20 ;  /* 0x00000004000c7825 */ /* 0x004fe200078e0214 */
[----:B------:R-:W-:-:S04]  /*02a0*/  MOV R20, 0x3e800000 ;  /* 0x3e80000000147802 */ /* 0x000fc80000000f00 */
[----:B------:R0:W2:Y:S02]  /*02b0*/  @!P0 LDG.E R9, desc[UR4][R12.64] ;  /* 0x000000040c098981 */ /* 0x0000a4000c1e1900 */
[----:B0-----:R-:W-:Y:S02]  /*02c0*/  MOV R13, 0xb9f560b9 ;  /* 0xb9f560b9000d7802 */ /* 0x001fe40000000f00 */
[----:B------:R-:W-:Y:S02]  /*02d0*/  MOV R15, 0xb9f560b9 ;  /* 0xb9f560b9000f7802 */ /* 0x000fe40000000f00 */
[----:B------:R-:W-:Y:S02]  /*02e0*/  MOV R17, 0x3bac840b ;  /* 0x3bac840b00117802 */ /* 0x000fe40000000f00 */
[----:B------:R-:W-:Y:S01]  /*02f0*/  MOV R25, 0x3f20d842 ;  /* 0x3f20d84200197802 */ /* 0x000fe20000000f00 */
[----:B-1----:R-:W-:Y:S01]  /*0300*/  IMAD.WIDE R18, R0, 0x4, R18 ;  /* 0x0000000400127825 */ /* 0x002fe200078e0212 */
[----:B------:R-:W-:-:S02]  /*0310*/  MOV R26, RZ ;  /* 0x000000ff001a7202 */ /* 0x000fc40000000f00 */
[C---:B------:R-:W-:Y:S02]  /*0320*/  FSETP.GT.AND P1, PT, R4.reuse, 9.9999997171806853657e-10, PT ;  /* 0x3089705f0400780b */ /* 0x040fe40003f24000 */
[----:B------:R-:W-:-:S11]  /*0330*/  FSETP.NAN.AND P2, PT, R4, R4, PT ;  /* 0x000000040400720b */ /* 0x000fd60003f48000 */
[----:B------:R-:W-:-:S04]  /*0340*/  @!P1 FSEL R4, R4, 9.9999997171806853657e-10, P2 ;  /* 0x3089705f04049808 */ /* 0x000fc80001000000 */
[C---:B------:R-:W-:Y:S02]  /*0350*/  FSETP.GT.AND P1, PT, |R4|.reuse, 8.50705917302346158658e+37, PT ;  /* 0x7e8000000400780b */ /* 0x040fe40003f24200 */
[----:B------:R-:W-:-:S11]  /*0360*/  FSETP.GEU.AND P2, PT, |R4|, 1.175494350822287508e-38, PT ;  /* 0x008000000400780b */ /* 0x000fd60003f4e200 */
[----:B------:R-:W-:-:S04]  /*0370*/  @P1 FMUL R4, R4, 0.25 ;  /* 0x3e80000004041820 */ /* 0x000fc80000400000 */
[----:B------:R-:W-:-:S06]  /*0380*/  @!P2 FMUL R4, R4, 16777216 ;  /* 0x4b8000000404a820 */ /* 0x000fcc0000400000 */
[----:B------:R-:W0:Y:S01]  /*0390*/  MUFU.RCP R4, R4 ;  /* 0x0000000400047308 */ /* 0x000e220000001000 */
[----:B------:R-:W-:Y:S01]  /*03a0*/  FSEL R5, R20, 1, P1 ;  /* 0x3f80000014057808 */ /* 0x000fe20000800000 */
[----:B----4-:R-:W-:-:S04]  /*03b0*/  FADD R2, R8, 0.5 ;  /* 0x3f00000008027421 */ /* 0x010fc80000000000 */
[----:B------:R-:W-:-:S04]  /*03c0*/  @!P2 FMUL R5, R5, 16777216 ;  /* 0x4b8000000505a820 */ /* 0x000fc80000400000 */
[----:B0-----:R-:W-:Y:S01]  /*03d0*/  FMUL R14, R4, R5 ;  /* 0x00000005040e7220 */ /* 0x001fe20000400000 */
[----:B------:R-:W-:-:S04]  /*03e0*/  FADD R5, R2, -R3 ;  /* 0x8000000302057221 */ /* 0x000fc80000000000 */
[----:B------:R-:W-:Y:S01]  /*03f0*/  FMUL R5, R5, R14 ;  /* 0x0000000e05057220 */ /* 0x000fe20000400000 */
[----:B------:R-:W-:-:S03]  /*0400*/  FADD R8, R8, -0.5 ;  /* 0xbf00000008087421 */ /* 0x000fc60000000000 */
[----:B------:R-:W-:Y:S01]  /*0410*/  FMUL R21, R5, 0.70710676908493041992 ;  /* 0x3f3504f305157820 */ /* 0x000fe20000400000 */
[----:B------:R-:W-:-:S03]  /*0420*/  FADD R3, R8, -R3 ;  /* 0x8000000308037221 */ /* 0x000fc60000000000 */
[----:B------:R-:W-:Y:S01]  /*0430*/  FADD.FTZ R10, |R21|, -RZ ;  /* 0x800000ff150a7221 */ /* 0x000fe20000010200 */
[----:B------:R-:W-:-:S04]  /*0440*/  FMUL R3, R14, R3 ;  /* 0x000000030e037220 */ /* 0x000fc80000400000 */
[----:B------:R-:W-:Y:S01]  /*0450*/  FSETP.GE.AND P1, PT, R10, 1.0029599666595458984, PT ;  /* 0x3f8060fe0a00780b */ /* 0x000fe20003f26000 */
[----:B------:R-:W-:Y:S01]  /*0460*/  FMUL R5, R3, 0.70710676908493041992 ;  /* 0x3f3504f303057820 */ /* 0x000fe20000400000 */
[----:B------:R-:W-:-:S03]  /*0470*/  HFMA2.MMA R3, -RZ, RZ, 0.470947265625, -12.46875 ;  /* 0x3789ca3cff037435 */ /* 0x000fc600000001ff */
[----:B------:R-:W-:-:S05]  /*0480*/  FADD.FTZ R4, |R5|, -RZ ;  /* 0x800000ff05047221 */ /* 0x000fca0000010200 */
[----:B------:R-:W-:-:S03]  /*0490*/  FSETP.GE.AND P2, PT, R4, 1.0029599666595458984, PT ;  /* 0x3f8060fe0400780b */ /* 0x000fc60003f46000 */
[----:B------:R-:W-:Y:S01]  /*04a0*/  @!P1 MOV R3, 0x38b1e96a ;  /* 0x38b1e96a00039802 */ /* 0x000fe20000000f00 */
[----:B------:R-:W-:Y:S02]  /*04b0*/  @!P1 IMAD.MOV.U32 R13, RZ, RZ, -0x45a8b2e0 ;  /* 0xba574d20ff0d9424 */ /* 0x000fe400078e00ff */
[----:B------:R-:W-:-:S04]  /*04c0*/  @!P1 FMUL R10, R21, R21 ;  /* 0x00000015150a9220 */ /* 0x000fc80000400000 */
[----:B------:R-:W-:Y:S01]  /*04d0*/  FFMA.FTZ R12, R10, R3, R13 ;  /* 0x000000030a0c7223 */ /* 0x000fe2000001000d */
[----:B------:R-:W-:Y:S01]  /*04e0*/  HFMA2.MMA R13, -RZ, RZ, 0.470947265625, -12.46875 ;  /* 0x3789ca3cff0d7435 */ /* 0x000fe200000001ff */
[C---:B------:R-:W-:Y:S01]  /*04f0*/  FSETP.GT.AND P3, PT, R24.reuse, 9.9999997171806853657e-10, PT ;  /* 0x3089705f1800780b */ /* 0x040fe20003f64000 */
[----:B------:R-:W-:Y:S01]  /*0500*/  HFMA2.MMA R3, -RZ, RZ, 0.958984375, -6.1690807342529296875e-05 ;  /* 0x3bac840bff037435 */ /* 0x000fe200000001ff */
[----:B------:R-:W-:Y:S01]  /*0510*/  @!P2 MOV R15, 0xba574d20 ;  /* 0xba574d20000fa802 */ /* 0x000fe20000000f00 */
[----:B------:R-:W-:Y:S02]  /*0520*/  @!P2 FMUL R4, R5, R5 ;  /* 0x000000050504a220 */ /* 0x000fe40000400000 */
[----:B------:R-:W-:Y:S02]  /*0530*/  @!P2 MOV R13, 0x38b1e96a ;  /* 0x38b1e96a000da802 */ /* 0x000fe40000000f00 */
[----:B------:R-:W-:Y:S02]  /*0540*/  @!P1 MOV R3, 0x3baad5ea ;  /* 0x3baad5ea00039802 */ /* 0x000fe40000000f00 */
[----:B------:R-:W-:Y:S01]  /*0550*/  FSETP.NAN.AND P4, PT, R24, R24, PT ;  /* 0x000000181800720b */ /* 0x000fe20003f88000 */
[----:B------:R-:W-:Y:S01]  /*0560*/  FFMA.FTZ R14, R4, R13, R15 ;  /* 0x0000000d040e7223 */ /* 0x000fe2000001000f */
[----:B------:R-:W-:Y:S01]  /*0570*/  HFMA2.MMA R13, -RZ, RZ, -1.26171875, -2.110004425048828125e-05 ;  /* 0xbd0c8162ff0d7435 */ /* 0x000fe200000001ff */
[----:B------:R-:W-:Y:S01]  /*0580*/  FFMA.FTZ R12, R12, R10, R3 ;  /* 0x0000000a0c0c7223 */ /* 0x000fe20000010003 */
[----:B------:R-:W-:Y:S01]  /*0590*/  HFMA2.MMA R3, -RZ, RZ, 1.52734375, -41152 ;  /* 0x3e1cf906ff037435 */ /* 0x000fe200000001ff */
[----:B------:R-:W-:-:S02]  /*05a0*/  @!P3 FSEL R24, R24, 9.9999997171806853657e-10, P4 ;  /* 0x3089705f1818b808 */ /* 0x000fc40002000000 */
[----:B------:R-:W-:Y:S02]  /*05b0*/  @!P2 MOV R17, 0x3baad5ea ;  /* 0x3baad5ea0011a802 */ /* 0x000fe40000000f00 */
[----:B------:R-:W-:Y:S01]  /*05c0*/  @!P1 MOV R13, 0xbcdc1be7 ;  /* 0xbcdc1be7000d9802 */ /* 0x000fe20000000f00 */
[----:B------:R-:W-:Y:S01]  /*05d0*/  IMAD.MOV.U32 R15, RZ, RZ, -0x42f37e9e ;  /* 0xbd0c8162ff0f7424 */ /* 0x000fe200078e00ff */
[----:B------:R-:W-:Y:S01]  /*05e0*/  FSETP.GT.AND P3, PT, |R24|, 8.50705917302346158658e+37, PT ;  /* 0x7e8000001800780b */ /* 0x000fe20003f64200 */
[----:B------:R-:W-:Y:S01]  /*05f0*/  FFMA.FTZ R14, R14, R4, R17 ;  /* 0x000000040e0e7223 */ /* 0x000fe20000010011 */
[----:B------:R-:W-:Y:S01]  /*0600*/  @!P2 MOV R15, 0xbcdc1be7 ;  /* 0xbcdc1be7000fa802 */ /* 0x000fe20000000f00 */
[----:B------:R-:W-:Y:S01]  /*0610*/  FFMA.FTZ R12, R12, R10, R13 ;  /* 0x0000000a0c0c7223 */ /* 0x000fe2000001000d */
[----:B------:R-:W-:Y:S02]  /*0620*/  @!P1 MOV R3, 0x3de718af ;  /* 0x3de718af00039802 */ /* 0x000fe40000000f00 */
[----:B------:R-:W-:Y:S01]  /*0630*/  FSETP.GEU.AND P4, PT, |R24|, 1.175494350822287508e-38, PT ;  /* 0x008000001800780b */ /* 0x000fe20003f8e200 */
[----:B------:R-:W-:Y:S01]  /*0640*/  FFMA.FTZ R16, R14, R4, R15 ;  /* 0x000000040e107223 */ /* 0x000fe2000001000f */
[----:B------:R-:W-:Y:S01]  /*0650*/  HFMA2.MMA R15, -RZ, RZ, 1.853515625, -0.00091457366943359375 ;  /* 0x3f6a937eff0f7435 */ /* 0x000fe200000001ff */
[----:B------:R-:W-:Y:S01]  /*0660*/  FFMA.FTZ R14, R12, R10, R3 ;  /* 0x0000000a0c0e7223 */ /* 0x000fe20000010003 */
[----:B------:R-:W-:Y:S01]  /*0670*/  HFMA2.MMA R3, -RZ, RZ, 1.853515625, -0.00091457366943359375 ;  /* 0x3f6a937eff037435 */ /* 0x000fe200000001ff */
[----:B------:R-:W-:Y:S01]  /*0680*/  MOV R17, 0x3e1cf906 ;  /* 0x3e1cf90600117802 */ /* 0x000fe20000000f00 */
[----:B------:R-:W0:Y:S01]  /*0690*/  LDC.64 R12, c[0x0][0x238] ;  /* 0x00008e00ff0c7b82 */ /* 0x000e220000000a00 */
[----:B------:R-:W-:Y:S01]  /*06a0*/  @!P2 MOV R17, 0x3de718af ;  /* 0x3de718af0011a802 */ /* 0x000fe20000000f00 */
[----:B------:R-:W-:Y:S01]  /*06b0*/  @P3 FMUL R24, R24, 0.25 ;  /* 0x3e80000018183820 */ /* 0x000fe20000400000 */
[----:B------:R-:W-:Y:S01]  /*06c0*/  @!P2 MOV R15, 0xbec093ac ;  /* 0xbec093ac000fa802 */ /* 0x000fe20000000f00 */
[----:B------:R-:W-:-:S02]  /*06d0*/  @!P1 IMAD.MOV.U32 R3, RZ, RZ, -0x413f6c54 ;  /* 0xbec093acff039424 */ /* 0x000fc400078e00ff */
[----:B------:R-:W-:Y:S01]  /*06e0*/  FFMA.FTZ R22, R16, R4, R17 ;  /* 0x0000000410167223 */ /* 0x000fe20000010011 */
[----:B------:R-:W-:Y:S01]  /*06f0*/  MOV R17, 0x3f20d842 ;  /* 0x3f20d84200117802 */ /* 0x000fe20000000f00 */
[----:B------:R-:W-:Y:S01]  /*0700*/  @!P4 FMUL R24, R24, 16777216 ;  /* 0x4b8000001818c820 */ /* 0x000fe20000400000 */
[----:B------:R-:W-:Y:S01]  /*0710*/  FFMA.FTZ R16, R14, R10, R3 ;  /* 0x0000000a0e107223 */ /* 0x000fe20000010003 */
[----:B------:R-:W-:Y:S01]  /*0720*/  @!P1 MOV R17, 0x3e0375d3 ;  /* 0x3e0375d300119802 */ /* 0x000fe20000000f00 */
[----:B------:R-:W-:Y:S02]  /*0730*/  FFMA.FTZ R22, R22, R4, R15 ;  /* 0x0000000416167223 */ /* 0x000fe4000001000f */
[----:B------:R-:W1:Y:S01]  /*0740*/  LDC.64 R14, c[0x0][0x250] ;  /* 0x00009400ff0e7b82 */ /* 0x000e620000000a00 */
[----:B------:R-:W-:Y:S01]  /*0750*/  @!P2 MOV R25, 0x3e0375d3 ;  /* 0x3e0375d30019a802 */ /* 0x000fe20000000f00 */
[----:B------:R-:W-:Y:S01]  /*0760*/  FFMA.FTZ R3, R16, R10, R17 ;  /* 0x0000000a10037223 */ /* 0x000fe20000010011 */
[----:B------:R-:W4:Y:S05]  /*0770*/  MUFU.RCP R24, R24 ;  /* 0x0000001800187308 */ /* 0x000f2a0000001000 */
[----:B------:R-:W2:Y:S01]  /*0780*/  LDC.64 R16, c[0x0][0x268] ;  /* 0x00009a00ff107b82 */ /* 0x000ea20000000a00 */
[----:B------:R-:W-:Y:S01]  /*0790*/  FFMA.FTZ R22, R22, R4, R25 ;  /* 0x0000000416167223 */ /* 0x000fe20000010019 */
[----:B------:R-:W-:-:S02]  /*07a0*/  FSEL R25, R20, 1, P3 ;  /* 0x3f80000014197808 */ /* 0x000fc40001800000 */
[----:B------:R-:W-:Y:S01]  /*07b0*/  FSEL R27, -R4, R5, P2 ;  /* 0x00000005041b7208 */ /* 0x000fe20001000100 */
[----:B------:R-:W-:Y:S01]  /*07c0*/  HFMA2.MMA R4, -RZ, RZ, 0, 0 ;  /* 0x00000000ff047435 */ /* 0x000fe200000001ff */
[----:B------:R-:W-:Y:S01]  /*07d0*/  FSEL R10, -R10, R21, P1 ;  /* 0x000000150a0a7208 */ /* 0x000fe20000800100 */
[----:B------:R-:W-:Y:S01]  /*07e0*/  @!P4 FMUL R25, R25, 16777216 ;  /* 0x4b8000001919c820 */ /* 0x000fe20000400000 */
[----:B0-----:R-:W-:-:S04]  /*07f0*/  IMAD.WIDE R12, R0, 0x4, R12 ;  /* 0x00000004000c7825 */ /* 0x001fc800078e020c */
[----:B------:R-:W-:Y:S01]  /*0800*/  FFMA.FTZ R3, R3, R10, R10 ;  /* 0x0000000a03037223 */ /* 0x000fe2000001000a */
[----:B------:R-:W-:Y:S01]  /*0810*/  FFMA.FTZ R10, R22, R27, R27 ;  /* 0x0000001b160a7223 */ /* 0x000fe2000001001b */
[----:B----4-:R-:W-:Y:S01]  /*0820*/  FMUL R24, R24, R25 ;  /* 0x0000001918187220 */ /* 0x010fe20000400000 */
[----:B------:R-:W-:Y:S01]  /*0830*/  MOV R22, RZ ;  /* 0x000000ff00167202 */ /* 0x000fe20000000f00 */
[----:B------:R-:W-:Y:S01]  /*0840*/  HFMA2.MMA R25, -RZ, RZ, 0, 0 ;  /* 0x00000000ff197435 */ /* 0x000fe200000001ff */
[----:B------:R-:W4:Y:S01]  /*0850*/  @!P0 LDG.E R4, desc[UR4][R18.64] ;  /* 0x0000000412048981 */ /* 0x000f22000c1e1900 */
[----:B-1----:R-:W-:-:S03]  /*0860*/  IMAD.WIDE R14, R0, 0x4, R14 ;  /* 0x00000004000e7825 */ /* 0x002fc600078e020e */
[----:B------:R0:W4:Y:S01]  /*0870*/  @!P0 LDG.E R22, desc[UR4][R12.64] ;  /* 0x000000040c168981 */ /* 0x000122000c1e1900 */
[----:B--2---:R-:W-:-:S04]  /*0880*/  IMAD.WIDE R16, R0, 0x4, R16 ;  /* 0x0000000400107825 */ /* 0x004fc800078e0210 */
[----:B------:R1:W2:Y:S04]  /*0890*/  @!P0 LDG.E R25, desc[UR4][R14.64] ;  /* 0x000000040e198981 */ /* 0x0002a8000c1e1900 */
[----:B------:R0:W2:Y:S01]  /*08a0*/  @!P0 LDG.E R26, desc[UR4][R16.64] ;  /* 0x00000004101a8981 */ /* 0x0000a2000c1e1900 */
[----:B------:R-:W1:Y:S01]  /*08b0*/  @P1 MUFU.EX2 R27, R3 ;  /* 0x00000003001b1308 */ /* 0x000e620000000800 */
[C---:B-----5:R-:W-:Y:S01]  /*08c0*/  FSETP.GT.AND P3, PT, R7.reuse, 9.9999997171806853657e-10, PT ;  /* 0x3089705f0700780b */ /* 0x060fe20003f64000 */
[--C-:B------:R-:W-:Y:S01]  /*08d0*/  FADD R29, R2, -R23.reuse ;  /* 0x80000017021d7221 */ /* 0x100fe20000000000 */
[----:B------:R-:W-:Y:S01]  /*08e0*/  FADD R28, R8, -R23 ;  /* 0x80000017081c7221 */ /* 0x000fe20000000000 */
[----:B------:R-:W-:Y:S02]  /*08f0*/  FSETP.NAN.AND P4, PT, R7, R7, PT ;  /* 0x000000070700720b */ /* 0x000fe40003f88000 */
[----:B------:R-:W-:-:S02]  /*0900*/  FMUL R29, R29, R24 ;  /* 0x000000181d1d7220 */ /* 0x000fc40000400000 */
[----:B------:R-:W5:Y:S02]  /*0910*/  @P2 MUFU.EX2 R23, R10 ;  /* 0x0000000a00172308 */ /* 0x000f640000000800 */
[----:B0-----:R-:W-:Y:S01]  /*0920*/  FMUL R12, R29, 0.70710676908493041992 ;  /* 0x3f3504f31d0c7820 */ /* 0x001fe20000400000 */
[----:B------:R-:W-:-:S03]  /*0930*/  FMUL R13, R24, R28 ;  /* 0x0000001c180d7220 */ /* 0x000fc60000400000 */
[----:B------:R-:W-:Y:S01]  /*0940*/  @!P3 FSEL R7, R7, 9.9999997171806853657e-10, P4 ;  /* 0x3089705f0707b808 */ /* 0x000fe20002000000 */
[----:B-1----:R-:W-:Y:S01]  /*0950*/  @P1 FADD R18, -R27, 1 ;  /* 0x3f8000001b121421 */ /* 0x002fe20000000100 */
[----:B------:R-:W-:Y:S02]  /*0960*/  FADD.FTZ R19, |R12|, -RZ ;  /* 0x800000ff0c137221 */ /* 0x000fe40000010200 */
[----:B------:R-:W-:Y:S01]  /*0970*/  FSETP.GT.AND P5, PT, |R7|, 8.50705917302346158658e+37, PT ;  /* 0x7e8000000700780b */ /* 0x000fe20003fa4200 */
[----:B------:R-:W-:Y:S01]  /*0980*/  FMUL R13, R13, 0.70710676908493041992 ;  /* 0x3f3504f30d0d7820 */ /* 0x000fe20000400000 */
[----:B------:R-:W-:Y:S02]  /*0990*/  @P1 LOP3.LUT R3, R18, 0x80000000, R21, 0xf8, !PT ;  /* 0x8000000012031812 */ /* 0x000fe400078ef815 */
[----:B------:R-:W-:Y:S01]  /*09a0*/  FSETP.GEU.AND P1, PT, |R7|, 1.175494350822287508e-38, PT ;  /* 0x008000000700780b */ /* 0x000fe20003f2e200 */
[----:B------:R-:W-:Y:S01]  /*09b0*/  FADD.FTZ R14, |R13|, -RZ ;  /* 0x800000ff0d0e7221 */ /* 0x000fe20000010200 */
[----:B------:R-:W-:Y:S01]  /*09c0*/  FSETP.GE.AND P3, PT, R19, 1.0029599666595458984, PT ;  /* 0x3f8060fe1300780b */ /* 0x000fe20003f66000 */
[----:B-----5:R-:W-:-:S03]  /*09d0*/  @P2 FADD R16, -R23, 1 ;  /* 0x3f80000017102421 */ /* 0x020fc60000000100 */
[----:B------:R-:W-:Y:S02]  /*09e0*/  FSETP.GE.AND P4, PT, R14, 1.0029599666595458984, PT ;  /* 0x3f8060fe0e00780b */ /* 0x000fe40003f86000 */
[----:B------:R-:W-:Y:S01]  /*09f0*/  @P2 LOP3.LUT R10, R16, 0x80000000, R5, 0xf8, !PT ;  /* 0x80000000100a2812 */ /* 0x000fe200078ef805 */
[----:B------:R-:W-:Y:S01]  /*0a00*/  HFMA2.MMA R16, -RZ, RZ, 0.470947265625, -12.46875 ;  /* 0x3789ca3cff107435 */ /* 0x000fe200000001ff */
[----:B------:R-:W-:Y:S01]  /*0a10*/  @P5 FMUL R7, R7, 0.25 ;  /* 0x3e80000007075820 */ /* 0x000fe20000400000 */
[----:B------:R-:W-:Y:S01]  /*0a20*/  IMAD.MOV.U32 R18, RZ, RZ, -0x460a9f47 ;  /* 0xb9f560b9ff127424 */ /* 0x000fe200078e00ff */
[----:B------:R-:W-:Y:S02]  /*0a30*/  HFMA2.MMA R15, -RZ, RZ, 0.470947265625, -12.46875 ;  /* 0x3789ca3cff0f7435 */ /* 0x000fe400000001ff */
[----:B------:R-:W-:Y:S01]  /*0a40*/  @!P1 FMUL R7, R7, 16777216 ;  /* 0x4b80000007079820 */ /* 0x000fe20000400000 */
[----:B------:R-:W-:Y:S01]  /*0a50*/  @!P3 MOV R16, 0x38b1e96a ;  /* 0x38b1e96a0010b802 */ /* 0x000fe20000000f00 */
[----:B------:R-:W-:Y:S01]  /*0a60*/  @!P3 FMUL R19, R12, R12 ;  /* 0x0000000c0c13b220 */ /* 0x000fe20000400000 */
[----:B------:R-:W-:-:S02]  /*0a70*/  @!P3 MOV R18, 0xba574d20 ;  /* 0xba574d200012b802 */ /* 0x000fc40000000f00 */
[----:B------:R-:W-:Y:S01]  /*0a80*/  MOV R24, 0x3bac840b ;  /* 0x3bac840b00187802 */ /* 0x000fe20000000f00 */
[----:B------:R-:W0:Y:S01]  /*0a90*/  MUFU.RCP R7, R7 ;  /* 0x0000000700077308 */ /* 0x000e220000001000 */
[----:B------:R-:W-:Y:S01]  /*0aa0*/  @!P3 MOV R24, 0x3baad5ea ;  /* 0x3baad5ea0018b802 */ /* 0x000fe20000000f00 */
[----:B------:R-:W-:Y:S01]  /*0ab0*/  FFMA.FTZ R5, R19, R16, R18 ;  /* 0x0000001013057223 */ /* 0x000fe20000010012 */
[----:B------:R-:W-:Y:S01]  /*0ac0*/  MOV R17, 0xb9f560b9 ;  /* 0xb9f560b900117802 */ /* 0x000fe20000000f00 */
[----:B------:R-:W-:Y:S01]  /*0ad0*/  @!P4 FMUL R14, R13, R13 ;  /* 0x0000000d0d0ec220 */ /* 0x000fe20000400000 */
[----:B------:R-:W-:Y:S02]  /*0ae0*/  @!P4 MOV R15, 0x38b1e96a ;  /* 0x38b1e96a000fc802 */ /* 0x000fe40000000f00 */
[----:B------:R-:W-:Y:S01]  /*0af0*/  @!P4 MOV R17, 0xba574d20 ;  /* 0xba574d200011c802 */ /* 0x000fe20000000f00 */
[----:B------:R-:W-:Y:S01]  /*0b00*/  FFMA.FTZ R5, R5, R19, R24 ;  /* 0x0000001305057223 */ /* 0x000fe20000010018 */
[----:B------:R-:W-:Y:S01]  /*0b10*/  FSEL R24, R20, 1, P5 ;  /* 0x3f80000014187808 */ /* 0x000fe20002800000 */
[----:B------:R-:W-:Y:S01]  /*0b20*/  IMAD.MOV.U32 R16, RZ, RZ, -0x42f37e9e ;  /* 0xbd0c8162ff107424 */ /* 0x000fe200078e00ff */
[----:B------:R-:W-:Y:S01]  /*0b30*/  @!P3 MOV R16, 0xbcdc1be7 ;  /* 0xbcdc1be70010b802 */ /* 0x000fe20000000f00 */
[----:B------:R-:W-:Y:S01]  /*0b40*/  FFMA.FTZ R18, R14, R15, R17 ;  /* 0x0000000f0e127223 */ /* 0x000fe20000010011 */
[----:B------:R-:W-:Y:S01]  /*0b50*/  HFMA2.MMA R15, -RZ, RZ, 0.958984375, -6.1690807342529296875e-05 ;  /* 0x3bac840bff0f7435 */ /* 0x000fe200000001ff */
[----:B------:R-:W-:-:S02]  /*0b60*/  @!P1 FMUL R24, R24, 16777216 ;  /* 0x4b80000018189820 */ /* 0x000fc40000400000 */
[----:B------:R-:W-:Y:S01]  /*0b70*/  FFMA.FTZ R5, R5, R19, R16 ;  /* 0x0000001305057223 */ /* 0x000fe20000010010 */
[----:B------:R-:W-:Y:S01]  /*0b80*/  HFMA2.MMA R16, -RZ, RZ, 1.52734375, -41152 ;  /* 0x3e1cf906ff107435 */ /* 0x000fe200000001ff */
[----:B0-----:R-:W-:Y:S01]  /*0b90*/  FMUL R7, R7, R24 ;  /* 0x0000001807077220 */ /* 0x001fe20000400000 */
[----:B------:R-:W-:Y:S01]  /*0ba0*/  @!P4 MOV R15, 0x3baad5ea ;  /* 0x3baad5ea000fc802 */ /* 0x000fe20000000f00 */
[----:B------:R-:W-:Y:S01]  /*0bb0*/  HFMA2.MMA R24, -RZ, RZ, 1.52734375, -41152 ;  /* 0x3e1cf906ff187435 */ /* 0x000fe200000001ff */
[----:B------:R-:W-:Y:S01]  /*0bc0*/  MOV R17, 0xbd0c8162 ;  /* 0xbd0c816200117802 */ /* 0x000fe20000000f00 */
[----:B---3--:R-:W-:Y:S01]  /*0bd0*/  FADD R28, R2, -R11 ;  /* 0x8000000b021c7221 */ /* 0x008fe20000000000 */
[----:B------:R-:W-:Y:S01]  /*0be0*/  @!P4 MOV R17, 0xbcdc1be7 ;  /* 0xbcdc1be70011c802 */ /* 0x000fe20000000f00 */
[-C--:B------:R-:W-:Y:S01]  /*0bf0*/  FFMA.FTZ R18, R18, R14.reuse, R15 ;  /* 0x0000000e12127223 */ /* 0x080fe2000001000f */
[----:B------:R-:W-:Y:S01]  /*0c00*/  @!P3 MOV R16, 0x3de718af ;  /* 0x3de718af0010b802 */ /* 0x000fe20000000f00 */
[----:B------:R-:W-:Y:S01]  /*0c10*/  FMUL R28, R28, R7 ;  /* 0x000000071c1c7220 */ /* 0x000fe20000400000 */
[----:B------:R-:W-:Y:S01]  /*0c20*/  @!P4 MOV R24, 0x3de718af ;  /* 0x3de718af0018c802 */ /* 0x000fe20000000f00 */
[----:B------:R-:W-:Y:S01]  /*0c30*/  FADD R11, R8, -R11 ;  /* 0x8000000b080b7221 */ /* 0x000fe20000000000 */
[-C--:B------:R-:W-:Y:S01]  /*0c40*/  FFMA.FTZ R15, R18, R14.reuse, R17 ;  /* 0x0000000e120f7223 */ /* 0x080fe20000010011 */
[----:B------:R-:W-:Y:S01]  /*0c50*/  FFMA.FTZ R17, R5, R19, R16 ;  /* 0x0000001305117223 */ /* 0x000fe20000010010 */
[----:B------:R-:W-:Y:S01]  /*0c60*/  FMUL R5, R28, 0.70710676908493041992 ;  /* 0x3f3504f31c057820 */ /* 0x000fe20000400000 */
[----:B------:R-:W-:Y:S01]  /*0c70*/  FMUL R7, R7, R11 ;  /* 0x0000000b07077220 */ /* 0x000fe20000400000 */
[----:B------:R-:W-:Y:S01]  /*0c80*/  MOV R18, 0x3f6a937e ;  /* 0x3f6a937e00127802 */ /* 0x000fe20000000f00 */
[----:B------:R-:W-:Y:S01]  /*0c90*/  FFMA.FTZ R28, R15, R14, R24 ;  /* 0x0000000e0f1c7223 */ /* 0x000fe20000010018 */
[----:B------:R-:W-:Y:S01]  /*0ca0*/  @!P3 MOV R18, 0xbec093ac ;  /* 0xbec093ac0012b802 */ /* 0x000fe20000000f00 */
[----:B------:R-:W-:Y:S01]  /*0cb0*/  HFMA2.MMA R24, -RZ, RZ, 1.78125, -136.25 ;  /* 0x3f20d842ff187435 */ /* 0x000fe200000001ff */
[----:B------:R-:W-:-:S03]  /*0cc0*/  FMUL R7, R7, 0.70710676908493041992 ;  /* 0x3f3504f307077820 */ /* 0x000fc60000400000 */
[-C--:B------:R-:W-:Y:S01]  /*0cd0*/  FFMA.FTZ R17, R17, R19.reuse, R18 ;  /* 0x0000001311117223 */ /* 0x080fe20000010012 */
[----:B------:R-:W-:Y:S01]  /*0ce0*/  FADD.FTZ R18, |R7|, -RZ ;  /* 0x800000ff07127221 */ /* 0x000fe20000010200 */
[----:B------:R-:W-:Y:S02]  /*0cf0*/  @!P3 MOV R24, 0x3e0375d3 ;  /* 0x3e0375d30018b802 */ /* 0x000fe40000000f00 */
[----:B------:R-:W-:Y:S01]  /*0d00*/  FSETP.GT.AND P5, PT, R6, 9.9999997171806853657e-10, PT ;  /* 0x3089705f0600780b */ /* 0x000fe20003fa4000 */
[----:B------:R-:W-:Y:S01]  /*0d10*/  IMAD.MOV.U32 R11, RZ, RZ, 0x3f6a937e ;  /* 0x3f6a937eff0b7424 */ /* 0x000fe200078e00ff */
[----:B------:R-:W-:Y:S01]  /*0d20*/  @!P4 MOV R11, 0xbec093ac ;  /* 0xbec093ac000bc802 */ /* 0x000fe20000000f00 */
[----:B------:R-:W-:Y:S01]  /*0d30*/  FFMA.FTZ R17, R17, R19, R24 ;  /* 0x0000001311117223 */ /* 0x000fe20000010018 */
[----:B------:R-:W-:Y:S02]  /*0d40*/  FSETP.GE.AND P1, PT, R18, 1.0029599666595458984, PT ;  /* 0x3f8060fe1200780b */ /* 0x000fe40003f26000 */
[----:B------:R-:W-:Y:S01]  /*0d50*/  FSEL R24, -R19, R12, P3 ;  /* 0x0000000c13187208 */ /* 0x000fe20001800100 */
[----:B------:R-:W-:Y:S01]  /*0d60*/  FADD.FTZ R16, |R5|, -RZ ;  /* 0x800000ff05107221 */ /* 0x000fe20000010200 */
[----:B------:R-:W-:Y:S01]  /*0d70*/  FFMA.FTZ R28, R28, R14, R11 ;  /* 0x0000000e1c1c7223 */ /* 0x000fe2000001000b */
[----:B------:R-:W-:-:S02]  /*0d80*/  FSETP.NAN.AND P6, PT, R6, R6, PT ;  /* 0x000000060600720b */ /* 0x000fc40003fc8000 */
[----:B------:R-:W-:Y:S01]  /*0d90*/  FFMA.FTZ R11, R17, R24, R24 ;  /* 0x00000018110b7223 */ /* 0x000fe20000010018 */
[----:B------:R-:W-:Y:S01]  /*0da0*/  HFMA2.MMA R17, -RZ, RZ, 0.470947265625, -12.46875 ;  /* 0x3789ca3cff117435 */ /* 0x000fe200000001ff */
[----:B------:R-:W-:Y:S02]  /*0db0*/  FSETP.GE.AND P2, PT, R16, 1.0029599666595458984, PT ;  /* 0x3f8060fe1000780b */ /* 0x000fe40003f46000 */
[----:B------:R-:W-:Y:S01]  /*0dc0*/  @!P5 FSEL R6, R6, 9.9999997171806853657e-10, P6 ;  /* 0x3089705f0606d808 */ /* 0x000fe20003000000 */
[----:B------:R-:W-:Y:S01]  /*0dd0*/  IMAD.MOV.U32 R19, RZ, RZ, -0x460a9f47 ;  /* 0xb9f560b9ff137424 */ /* 0x000fe200078e00ff */
[----:B------:R-:W-:Y:S02]  /*0de0*/  MOV R15, 0x3f20d842 ;  /* 0x3f20d842000f7802 */ /* 0x000fe40000000f00 */
[----:B------:R-:W-:Y:S01]  /*0df0*/  @!P4 MOV R15, 0x3e0375d3 ;  /* 0x3e0375d3000fc802 */ /* 0x000fe20000000f00 */
[----:B------:R-:W-:Y:S01]  /*0e00*/  @!P1 FMUL R18, R7, R7 ;  /* 0x0000000707129220 */ /* 0x000fe20000400000 */
[----:B------:R-:W-:-:S02]  /*0e10*/  @!P1 MOV R17, 0x38b1e96a ;  /* 0x38b1e96a00119802 */ /* 0x000fc40000000f00 */
[----:B------:R-:W-:Y:S01]  /*0e20*/  @!P1 MOV R19, 0xba574d20 ;  /* 0xba574d2000139802 */ /* 0x000fe20000000f00 */
[----:B------:R-:W-:Y:S01]  /*0e30*/  HFMA2.MMA R21, -RZ, RZ, 0.470947265625, -12.46875 ;  /* 0x3789ca3cff157435 */ /* 0x000fe200000001ff */
[----:B------:R-:W-:Y:S01]  /*0e40*/  FSETP.GT.AND P5, PT, |R6|, 8.50705917302346158658e+37, PT ;  /* 0x7e8000000600780b */ /* 0x000fe20003fa4200 */
[----:B------:R-:W-:Y:S01]  /*0e50*/  FFMA.FTZ R15, R28, R14, R15 ;  /* 0x0000000e1c0f7223 */ /* 0x000fe2000001000f */
[----:B------:R-:W-:Y:S01]  /*0e60*/  FSETP.GEU.AND P6, PT, |R6|, 1.175494350822287508e-38, PT ;  /* 0x008000000600780b */ /* 0x000fe20003fce200 */
[----:B------:R-:W-:Y:S01]  /*0e70*/  FFMA.FTZ R28, R18, R17, R19 ;  /* 0x00000011121c7223 */ /* 0x000fe20000010013 */
[----:B------:R-:W-:Y:S01]  /*0e80*/  HFMA2.MMA R17, -RZ, RZ, 0.958984375, -6.1690807342529296875e-05 ;  /* 0x3bac840bff117435 */ /* 0x000fe200000001ff */
[----:B------:R-:W-:Y:S01]  /*0e90*/  MOV R23, 0xb9f560b9 ;  /* 0xb9f560b900177802 */ /* 0x000fe20000000f00 */
[----:B------:R-:W-:Y:S01]  /*0ea0*/  @!P2 FMUL R16, R5, R5 ;  /* 0x000000050510a220 */ /* 0x000fe20000400000 */
[----:B------:R-:W-:Y:S02]  /*0eb0*/  @!P2 MOV R21, 0x38b1e96a ;  /* 0x38b1e96a0015a802 */ /* 0x000fe40000000f00 */
[----:B------:R-:W-:-:S02]  /*0ec0*/  @!P2 MOV R23, 0xba574d20 ;  /* 0xba574d200017a802 */ /* 0x000fc40000000f00 */
[----:B------:R-:W-:Y:S02]  /*0ed0*/  @!P2 MOV R17, 0x3baad5ea ;  /* 0x3baad5ea0011a802 */ /* 0x000fe40000000f00 */
[----:B------:R-:W-:Y:S01]  /*0ee0*/  @P5 FMUL R6, R6, 0.25 ;  /* 0x3e80000006065820 */ /* 0x000fe20000400000 */
[----:B------:R-:W-:-:S03]  /*0ef0*/  FFMA.FTZ R24, R16, R21, R23 ;  /* 0x0000001510187223 */ /* 0x000fc60000010017 */
[----:B------:R-:W-:Y:S01]  /*0f00*/  @!P6 FMUL R6, R6, 16777216 ;  /* 0x4b8000000606e820 */ /* 0x000fe20000400000 */
[----:B------:R-:W-:Y:S01]  /*0f10*/  FFMA.FTZ R24, R24, R16, R17 ;  /* 0x0000001018187223 */ /* 0x000fe20000010011 */
[----:B------:R-:W-:-:S04]  /*0f20*/  HFMA2.MMA R17, -RZ, RZ, 0.958984375, -6.1690807342529296875e-05 ;  /* 0x3bac840bff117435 */ /* 0x000fc800000001ff */
[----:B------:R-:W0:Y:S02]  /*0f30*/  MUFU.RCP R6, R6 ;  /* 0x0000000600067308 */ /* 0x000e240000001000 */
[----:B------:R-:W-:Y:S02]  /*0f40*/  @!P1 MOV R17, 0x3baad5ea ;  /* 0x3baad5ea00119802 */ /* 0x000fe40000000f00 */
[----:B------:R-:W-:-:S03]  /*0f50*/  FSEL R19, R20, 1, P5 ;  /* 0x3f80000014137808 */ /* 0x000fc60002800000 */
[----:B------:R-:W-:Y:S01]  /*0f60*/  FFMA.FTZ R28, R28, R18, R17 ;  /* 0x000000121c1c7223 */ /* 0x000fe20000010011 */
[----:B------:R-:W-:Y:S01]  /*0f70*/  HFMA2.MMA R17, -RZ, RZ, -1.26171875, -2.110004425048828125e-05 ;  /* 0xbd0c8162ff117435 */ /* 0x000fe200000001ff */
[----:B------:R-:W-:Y:S01]  /*0f80*/  @!P6 FMUL R19, R19, 16777216 ;  /* 0x4b8000001313e820 */ /* 0x000fe20000400000 */
[----:B------:R-:W-:-:S04]  /*0f90*/  IMAD.MOV.U32 R21, RZ, RZ, 0x3e1cf906 ;  /* 0x3e1cf906ff157424 */ /* 0x000fc800078e00ff */
[----:B------:R-:W-:Y:S01]  /*0fa0*/  @!P2 MOV R17, 0xbcdc1be7 ;  /* 0xbcdc1be70011a802 */ /* 0x000fe20000000f00 */
[----:B0-----:R-:W-:Y:S01]  /*0fb0*/  FMUL R20, R6, R19 ;  /* 0x0000001306147220 */ /* 0x001fe20000400000 */
[----:B------:R-:W-:Y:S01]  /*0fc0*/  @!P2 MOV R21, 0x3de718af ;  /* 0x3de718af0015a802 */ /* 0x000fe20000000f00 */
[----:B------:R-:W-:Y:S02]  /*0fd0*/  FADD R19, R8, -R9 ;  /* 0x8000000908137221 */ /* 0x000fe40000000000 */
[-C--:B------:R-:W-:Y:S01]  /*0fe0*/  FFMA.FTZ R24, R24, R16.reuse, R17 ;  /* 0x0000001018187223 */ /* 0x080fe20000010011 */
[----:B------:R-:W-:Y:S01]  /*0ff0*/  HFMA2.MMA R17, -RZ, RZ, -1.26171875, -2.110004425048828125e-05 ;  /* 0xbd0c8162ff117435 */ /* 0x000fe200000001ff */
[----:B------:R-:W-:Y:S01]  /*1000*/  FMUL R6, R20, R19 ;  /* 0x0000001314067220 */ /* 0x000fe20000400000 */
[----:B------:R-:W-:Y:S01]  /*1010*/  FADD R9, R2, -R9 ;  /* 0x8000000902097221 */ /* 0x000fe20000000000 */
[----:B------:R-:W-:Y:S01]  /*1020*/  FFMA.FTZ R21, R24, R16, R21 ;  /* 0x0000001018157223 */ /* 0x000fe20000010015 */
[----:B------:R-:W-:Y:S01]  /*1030*/  HFMA2.MMA R24, -RZ, RZ, 1.52734375, -41152 ;  /* 0x3e1cf906ff187435 */ /* 0x000fe200000001ff */
[----:B------:R-:W-:Y:S01]  /*1040*/  FMUL R2, R6, 0.70710676908493041992 ;  /* 0x3f3504f306027820 */ /* 0x000fe20000400000 */
[----:B------:R-:W-:Y:S01]  /*1050*/  @!P1 MOV R17, 0xbcdc1be7 ;  /* 0xbcdc1be700119802 */ /* 0x000fe20000000f00 */
[----:B------:R-:W-:Y:S01]  /*1060*/  FMUL R6, R9, R20 ;  /* 0x0000001409067220 */ /* 0x000fe20000400000 */
[----:B------:R-:W-:Y:S01]  /*1070*/  HFMA2.MMA R20, -RZ, RZ, 1.853515625, -0.00091457366943359375 ;  /* 0x3f6a937eff147435 */ /* 0x000fe200000001ff */
[----:B------:R-:W-:-:S02]  /*1080*/  MOV R8, 0x3f6a937e ;  /* 0x3f6a937e00087802 */ /* 0x000fc40000000f00 */
[----:B------:R-:W-:Y:S01]  /*1090*/  @!P1 MOV R24, 0x3de718af ;  /* 0x3de718af00189802 */ /* 0x000fe20000000f00 */
[-C--:B------:R-:W-:Y:S01]  /*10a0*/  FFMA.FTZ R17, R28, R18.reuse, R17 ;  /* 0x000000121c117223 */ /* 0x080fe20000010011 */
[----:B------:R-:W-:Y:S01]  /*10b0*/  @!P2 MOV R8, 0xbec093ac ;  /* 0xbec093ac0008a802 */ /* 0x000fe20000000f00 */
[----:B------:R-:W-:Y:S01]  /*10c0*/  FADD.FTZ R9, |R2|, -RZ ;  /* 0x800000ff02097221 */ /* 0x000fe20000010200 */
[----:B------:R-:W-:Y:S01]  /*10d0*/  @!P1 MOV R20, 0xbec093ac ;  /* 0xbec093ac00149802 */ /* 0x000fe20000000f00 */
[----:B------:R-:W-:Y:S01]  /*10e0*/  FFMA.FTZ R19, R17, R18, R24 ;  /* 0x0000001211137223 */ /* 0x000fe20000010018 */
[----:B------:R-:W-:Y:S01]  /*10f0*/  FMUL R6, R6, 0.70710676908493041992 ;  /* 0x3f3504f306067820 */ /* 0x000fe20000400000 */
[----:B------:R-:W-:Y:S01]  /*1100*/  FFMA.FTZ R17, R21, R16, R8 ;  /* 0x0000001015117223 */ /* 0x000fe20000010008 */
[----:B------:R-:W-:Y:S01]  /*1110*/  FSETP.GE.AND P6, PT, R9, 1.0029599666595458984, PT ;  /* 0x3f8060fe0900780b */ /* 0x000fe20003fc6000 */
[----:B------:R-:W-:Y:S01]  /*1120*/  HFMA2.MMA R21, -RZ, RZ, 1.78125, -136.25 ;  /* 0x3f20d842ff157435 */ /* 0x000fe200000001ff */
[----:B------:R-:W-:Y:S01]  /*1130*/  FFMA.FTZ R20, R19, R18, R20 ;  /* 0x0000001213147223 */ /* 0x000fe20000010014 */
[----:B------:R-:W-:Y:S01]  /*1140*/  FADD.FTZ R19, |R6|, -RZ ;  /* 0x800000ff06137221 */ /* 0x000fe20000010200 */
[----:B------:R-:W-:Y:S01]  /*1150*/  MOV R8, 0x3f20d842 ;  /* 0x3f20d84200087802 */ /* 0x000fe20000000f00 */
[----:B------:R-:W-:Y:S01]  /*1160*/  HFMA2.MMA R24, -RZ, RZ, 0.470947265625, -12.46875 ;  /* 0x3789ca3cff187435 */ /* 0x000fe200000001ff */
[----:B------:R-:W-:Y:S01]  /*1170*/  @!P2 MOV R8, 0x3e0375d3 ;  /* 0x3e0375d30008a802 */ /* 0x000fe20000000f00 */
[----:B------:R-:W-:Y:S01]  /*1180*/  @!P1 IMAD.MOV.U32 R21, RZ, RZ, 0x3e0375d3 ;  /* 0x3e0375d3ff159424 */ /* 0x000fe200078e00ff */
[----:B------:R-:W-:-:S02]  /*1190*/  FSETP.GE.AND P5, PT, R19, 1.0029599666595458984, PT ;  /* 0x3f8060fe1300780b */ /* 0x000fc40003fa6000 */
[----:B------:R-:W-:Y:S01]  /*11a0*/  FSEL R14, -R14, R13, P4 ;  /* 0x0000000d0e0e7208 */ /* 0x000fe20002000100 */
[----:B------:R-:W-:Y:S01]  /*11b0*/  FFMA.FTZ R20, R20, R18, R21 ;  /* 0x0000001214147223 */ /* 0x000fe20000010015 */
[----:B------:R-:W-:Y:S01]  /*11c0*/  MOV R28, 0xb9f560b9 ;  /* 0xb9f560b9001c7802 */ /* 0x000fe20000000f00 */
[----:B------:R-:W-:Y:S01]  /*11d0*/  FFMA.FTZ R8, R17, R16, R8 ;  /* 0x0000001011087223 */ /* 0x000fe20000010008 */
[----:B------:R-:W-:Y:S01]  /*11e0*/  FSEL R21, -R18, R7, P1 ;  /* 0x0000000712157208 */ /* 0x000fe20000800100 */
[----:B------:R-:W-:Y:S01]  /*11f0*/  @!P6 FMUL R9, R2, R2 ;  /* 0x000000020209e220 */ /* 0x000fe20000400000 */
[----:B------:R-:W-:Y:S02]  /*1200*/  @!P6 MOV R24, 0x38b1e96a ;  /* 0x38b1e96a0018e802 */ /* 0x000fe40000000f00 */
[----:B------:R-:W-:Y:S02]  /*1210*/  @!P6 MOV R28, 0xba574d20 ;  /* 0xba574d20001ce802 */ /* 0x000fe40000000f00 */
[----:B------:R-:W-:Y:S01]  /*1220*/  FSEL R17, -R16, R5, P2 ;  /* 0x0000000510117208 */ /* 0x000fe20001000100 */
[----:B------:R-:W-:Y:S01]  /*1230*/  HFMA2.MMA R16, -RZ, RZ, 0.470947265625, -12.46875 ;  /* 0x3789ca3cff107435 */ /* 0x000fe200000001ff */
[----:B------:R-:W-:Y:S01]  /*1240*/  FFMA.FTZ R15, R15, R14, R14 ;  /* 0x0000000e0f0f7223 */ /* 0x000fe2000001000e */
[----:B------:R-:W-:Y:S01]  /*1250*/  FFMA.FTZ R14, R20, R21, R21 ;  /* 0x00000015140e7223 */ /* 0x000fe20000010015 */
[----:B------:R-:W-:Y:S01]  /*1260*/  FFMA.FTZ R21, R9, R24, R28 ;  /* 0x0000001809157223 */ /* 0x000fe2000001001c */
[----:B------:R-:W-:Y:S01]  /*1270*/  HFMA2.MMA R24, -RZ, RZ, 0.958984375, -6.1690807342529296875e-05 ;  /* 0x3bac840bff187435 */ /* 0x000fe200000001ff */
[----:B------:R-:W-:Y:S01]  /*1280*/  MOV R18, 0xb9f560b9 ;  /* 0xb9f560b900127802 */ /* 0x000fe20000000f00 */
[----:B------:R-:W-:Y:S01]  /*1290*/  @!P5 FMUL R19, R6, R6 ;  /* 0x000000060613d220 */ /* 0x000fe20000400000 */
[----:B------:R-:W-:-:S02]  /*12a0*/  @!P5 MOV R16, 0x38b1e96a ;  /* 0x38b1e96a0010d802 */ /* 0x000fc40000000f00 */
[----:B------:R-:W-:Y:S01]  /*12b0*/  @!P5 MOV R18, 0xba574d20 ;  /* 0xba574d200012d802 */ /* 0x000fe20000000f00 */
[----:B------:R-:W-:Y:S01]  /*12c0*/  FFMA.FTZ R8, R8, R17, R17 ;  /* 0x0000001108087223 */ /* 0x000fe20000010011 */
[----:B------:R-:W-:Y:S01]  /*12d0*/  @!P6 IMAD.MOV.U32 R24, RZ, RZ, 0x3baad5ea ;  /* 0x3baad5eaff18e424 */ /* 0x000fe200078e00ff */
[----:B------:R-:W-:Y:S02]  /*12e0*/  HFMA2.MMA R20, -RZ, RZ, 0.958984375, -6.1690807342529296875e-05 ;  /* 0x3bac840bff147435 */ /* 0x000fe400000001ff */
[----:B------:R-:W-:Y:S01]  /*12f0*/  FFMA.FTZ R17, R19, R16, R18 ;  /* 0x0000001013117223 */ /* 0x000fe20000010012 */
[----:B------:R-:W-:Y:S01]  /*1300*/  MOV R18, 0xbd0c8162 ;  /* 0xbd0c816200127802 */ /* 0x000fe20000000f00 */
[----:B------:R-:W-:Y:S01]  /*1310*/  FFMA.FTZ R21, R21, R9, R24 ;  /* 0x0000000915157223 */ /* 0x000fe20000010018 */
[----:B------:R-:W-:Y:S01]  /*1320*/  @!P6 MOV R18, 0xbcdc1be7 ;  /* 0xbcdc1be70012e802 */ /* 0x000fe20000000f00 */
[----:B------:R-:W-:Y:S01]  /*1330*/  HFMA2.MMA R16, -RZ, RZ, -1.26171875, -2.110004425048828125e-05 ;  /* 0xbd0c8162ff107435 */ /* 0x000fe200000001ff */
[----:B------:R-:W-:-:S03]  /*1340*/  @!P5 MOV R20, 0x3baad5ea ;  /* 0x3baad5ea0014d802 */ /* 0x000fc60000000f00 */
[----:B------:R-:W-:Y:S01]  /*1350*/  FFMA.FTZ R21, R21, R9, R18 ;  /* 0x0000000915157223 */ /* 0x000fe20000010012 */
[----:B------:R-:W-:Y:S01]  /*1360*/  HFMA2.MMA R18, -RZ, RZ, 1.52734375, -41152 ;  /* 0x3e1cf906ff127435 */ /* 0x000fe200000001ff */
[----:B------:R-:W-:Y:S01]  /*1370*/  @!P5 MOV R16, 0xbcdc1be7 ;  /* 0xbcdc1be70010d802 */ /* 0x000fe20000000f00 */
[----:B------:R-:W-:-:S04]  /*1380*/  FFMA.FTZ R17, R17, R19, R20 ;  /* 0x0000001311117223 */ /* 0x000fc80000010014 */
[----:B------:R-:W-:Y:S01]  /*1390*/  @!P5 MOV R18, 0x3de718af ;  /* 0x3de718af0012d802 */ /* 0x000fe20000000f00 */
[-C--:B------:R-:W-:Y:S01]  /*13a0*/  FFMA.FTZ R17, R17, R19.reuse, R16 ;  /* 0x0000001311117223 */ /* 0x080fe20000010010 */
[----:B------:R-:W-:Y:S01]  /*13b0*/  IMAD.MOV.U32 R16, RZ, RZ, 0x3f6a937e ;  /* 0x3f6a937eff107424 */ /* 0x000fe200078e00ff */
[----:B------:R-:W-:Y:S01]  /*13c0*/  HFMA2.MMA R20, -RZ, RZ, 1.52734375, -41152 ;  /* 0x3e1cf906ff147435 */ /* 0x000fe200000001ff */
[----:B------:R-:W-:Y:S01]  /*13d0*/  @!P5 MOV R16, 0xbec093ac ;  /* 0xbec093ac0010d802 */ /* 0x000fe20000000f00 */
[----:B------:R-:W-:Y:S01]  /*13e0*/  FFMA.FTZ R17, R17, R19, R18 ;  /* 0x0000001311117223 */ /* 0x000fe20000010012 */
[----:B------:R-:W-:-:S03]  /*13f0*/  HFMA2.MMA R24, -RZ, RZ, 1.853515625, -0.00091457366943359375 ;  /* 0x3f6a937eff187435 */ /* 0x000fc600000001ff */
[----:B------:R-:W-:Y:S01]  /*1400*/  FFMA.FTZ R23, R17, R19, R16 ;  /* 0x0000001311177223 */ /* 0x000fe20000010010 */
[----:B------:R-:W-:Y:S01]  /*1410*/  @!P6 MOV R20, 0x3de718af ;  /* 0x3de718af0014e802 */ /* 0x000fe20000000f00 */
[----:B------:R-:W-:Y:S01]  /*1420*/  HFMA2.MMA R16, -RZ, RZ, 1.78125, -136.25 ;  /* 0x3f20d842ff107435 */ /* 0x000fe200000001ff */
[----:B------:R-:W-:-:S03]  /*1430*/  @!P6 MOV R24, 0xbec093ac ;  /* 0xbec093ac0018e802 */ /* 0x000fc60000000f00 */
[-C--:B------:R-:W-:Y:S01]  /*1440*/  FFMA.FTZ R21, R21, R9.reuse, R20 ;  /* 0x0000000915157223 */ /* 0x080fe20000010014 */
[----:B------:R-:W-:Y:S01]  /*1450*/  HFMA2.MMA R20, -RZ, RZ, 1.78125, -136.25 ;  /* 0x3f20d842ff147435 */ /* 0x000fe200000001ff */
[----:B------:R-:W-:Y:S02]  /*1460*/  @!P5 MOV R16, 0x3e0375d3 ;  /* 0x3e0375d30010d802 */ /* 0x000fe40000000f00 */
[----:B------:R-:W-:Y:S01]  /*1470*/  FSEL R18, -R19, R6, P5 ;  /* 0x0000000613127208 */ /* 0x000fe20002800100 */
[----:B------:R-:W-:Y:S02]  /*1480*/  FFMA.FTZ R27, R21, R9, R24 ;  /* 0x00000009151b7223 */ /* 0x000fe40000010018 */
[----:B------:R-:W-:Y:S01]  /*1490*/  FFMA.FTZ R23, R23, R19, R16 ;  /* 0x0000001317177223 */ /* 0x000fe20000010010 */
[----:B------:R-:W-:Y:S01]  /*14a0*/  @!P6 MOV R20, 0x3e0375d3 ;  /* 0x3e0375d30014e802 */ /* 0x000fe20000000f00 */
[----:B------:R-:W0:Y:S02]  /*14b0*/  @P3 MUFU.EX2 R21, R11 ;  /* 0x0000000b00153308 */ /* 0x000e240000000800 */
[----:B------:R-:W-:Y:S01]  /*14c0*/  FFMA.FTZ R18, R23, R18, R18 ;  /* 0x0000001217127223 */ /* 0x000fe20000010012 */
[----:B------:R-:W-:Y:S01]  /*14d0*/  FSEL R23, -R9, R2, P6 ;  /* 0x0000000209177208 */ /* 0x000fe20003000100 */
[----:B------:R-:W-:-:S04]  /*14e0*/  FFMA.FTZ R20, R27, R9, R20 ;  /* 0x000000091b147223 */ /* 0x000fc80000010014 */
[----:B------:R-:W1:Y:S01]  /*14f0*/  @P4 MUFU.EX2 R17, R15 ;  /* 0x0000000f00114308 */ /* 0x000e620000000800 */
[----:B------:R-:W-:Y:S01]  /*1500*/  FFMA.FTZ R20, R20, R23, R23 ;  /* 0x0000001714147223 */ /* 0x000fe20000010017 */
[----:B------:R-:W-:-:S06]  /*1510*/  FADD R3, R3, 1 ;  /* 0x3f80000003037421 */ /* 0x000fcc0000000000 */
[----:B------:R-:W3:Y:S01]  /*1520*/  @P2 MUFU.EX2 R16, R8 ;  /* 0x0000000800102308 */ /* 0x000ee20000000800 */
[----:B------:R-:W-:Y:S01]  /*1530*/  FADD R24, R10, 1 ;  /* 0x3f8000000a187421 */ /* 0x000fe20000000000 */
[----:B------:R-:W-:-:S06]  /*1540*/  FMUL R3, R3, 0.5 ;  /* 0x3f00000003037820 */ /* 0x000fcc0000400000 */
[----:B------:R-:W5:Y:S01]  /*1550*/  @P1 MUFU.EX2 R19, R14 ;  /* 0x0000000e00131308 */ /* 0x000f620000000800 */
[----:B0-----:R-:W-:-:S07]  /*1560*/  @P3 FADD R21, -R21, 1 ;  /* 0x3f80000015153421 */ /* 0x001fce0000000100 */
[----:B------:R-:W0:Y:S01]  /*1570*/  @P5 MUFU.EX2 R9, R18 ;  /* 0x0000001200095308 */ /* 0x000e220000000800 */
[----:B------:R-:W-:-:S07]  /*1580*/  FFMA R3, R24, -0.5, R3 ;  /* 0xbf00000018037823 */ /* 0x000fce0000000003 */
[----:B------:R-:W2:Y:S01]  /*1590*/  @P6 MUFU.EX2 R10, R20 ;  /* 0x00000014000a6308 */ /* 0x000ea20000000800 */
[----:B-1----:R-:W-:Y:S01]  /*15a0*/  @P4 FADD R24, -R17, 1 ;  /* 0x3f80000011184421 */ /* 0x002fe20000000100 */
[----:B---3--:R-:W-:Y:S01]  /*15b0*/  @P2 FADD R16, -R16, 1 ;  /* 0x3f80000010102421 */ /* 0x008fe20000000100 */
[----:B------:R-:W-:Y:S01]  /*15c0*/  @P3 LOP3.LUT R11, R21, 0x80000000, R12, 0xf8, !PT ;  /* 0x80000000150b3812 */ /* 0x000fe200078ef80c */
[----:B-----5:R-:W-:Y:S02]  /*15d0*/  @P1 FADD R28, -R19, 1 ;  /* 0x3f800000131c1421 */ /* 0x020fe40000000100 */
[----:B------:R-:W-:Y:S01]  /*15e0*/  @P4 LOP3.LUT R15, R24, 0x80000000, R13, 0xf8, !PT ;  /* 0x80000000180f4812 */ /* 0x000fe200078ef80d */
[----:B0-----:R-:W-:Y:S01]  /*15f0*/  @P5 FADD R9, -R9, 1 ;  /* 0x3f80000009095421 */ /* 0x001fe20000000100 */
[----:B------:R-:W-:Y:S01]  /*1600*/  @P2 LOP3.LUT R8, R16, 0x80000000, R5, 0xf8, !PT ;  /* 0x8000000010082812 */ /* 0x000fe200078ef805 */
[----:B------:R-:W-:Y:S01]  /*1610*/  FADD R11, R11, 1 ;  /* 0x3f8000000b0b7421 */ /* 0x000fe20000000000 */
[----:B------:R-:W-:-:S02]  /*1620*/  @P1 LOP3.LUT R14, R28, 0x80000000, R7, 0xf8, !PT ;  /* 0x800000001c0e1812 */ /* 0x000fc400078ef807 */
[----:B------:R-:W-:Y:S01]  /*1630*/  @P5 LOP3.LUT R18, R9, 0x80000000, R6, 0xf8, !PT ;  /* 0x8000000009125812 */ /* 0x000fe200078ef806 */
[----:B------:R-:W-:Y:S01]  /*1640*/  FADD R6, R15, 1 ;  /* 0x3f8000000f067421 */ /* 0x000fe20000000000 */
[----:B--2---:R-:W-:Y:S01]  /*1650*/  @P6 FADD R5, -R10, 1 ;  /* 0x3f8000000a056421 */ /* 0x004fe20000000100 */
[----:B------:R-:W-:Y:S01]  /*1660*/  FADD R8, R8, 1 ;  /* 0x3f80000008087421 */ /* 0x000fe20000000000 */
[----:B------:R-:W-:Y:S01]  /*1670*/  FMUL R11, R11, 0.5 ;  /* 0x3f0000000b0b7820 */ /* 0x000fe20000400000 */
[----:B------:R-:W-:Y:S01]  /*1680*/  FADD R18, R18, 1 ;  /* 0x3f80000012127421 */ /* 0x000fe20000000000 */
[----:B----4-:R-:W-:Y:S01]  /*1690*/  FMUL R4, |R3|, R4 ;  /* 0x0000000403047220 */ /* 0x010fe20000400200 */
[----:B------:R-:W-:Y:S01]  /*16a0*/  @P6 LOP3.LUT R20, R5, 0x80000000, R2, 0xf8, !PT ;  /* 0x8000000005146812 */ /* 0x000fe200078ef802 */
[----:B------:R-:W-:Y:S01]  /*16b0*/  FADD R5, R14, 1 ;  /* 0x3f8000000e057421 */ /* 0x000fe20000000000 */
[----:B------:R-:W-:Y:S01]  /*16c0*/  FMUL R8, R8, 0.5 ;  /* 0x3f00000008087820 */ /* 0x000fe20000400000 */
[----:B------:R-:W-:Y:S01]  /*16d0*/  FFMA R11, R6, -0.5, R11 ;  /* 0xbf000000060b7823 */ /* 0x000fe2000000000b */
[----:B------:R-:W-:Y:S01]  /*16e0*/  FMUL R3, R18, 0.5 ;  /* 0x3f00000012037820 */ /* 0x000fe20000400000 */
[----:B------:R-:W-:Y:S01]  /*16f0*/  FADD R20, R20, 1 ;  /* 0x3f80000014147421 */ /* 0x000fe20000000000 */
[----:B------:R-:W-:Y:S01]  /*1700*/  FFMA R8, R5, -0.5, R8 ;  /* 0xbf00000005087823 */ /* 0x000fe20000000008 */
[----:B------:R-:W-:-:S02]  /*1710*/  FFMA R11, |R11|, R22, R4 ;  /* 0x000000160b0b7223 */ /* 0x000fc40000000204 */
[----:B------:R-:W-:Y:S02]  /*1720*/  FFMA R3, R20, -0.5, R3 ;  /* 0xbf00000014037823 */ /* 0x000fe40000000003 */
[----:B------:R-:W-:-:S04]  /*1730*/  FFMA R8, |R8|, R25, R11 ;  /* 0x0000001908087223 */ /* 0x000fc8000000020b */
[----:B------:R-:W-:-:S05]  /*1740*/  FFMA R3, |R3|, R26, R8 ;  /* 0x0000001a03037223 */ /* 0x000fca0000000208 */
[C---:B------:R-:W-:Y:S02]  /*1750*/  FSETP.GT.AND P1, PT, R3.reuse, 9.9999999747524270788e-07, PT ;  /* 0x358637bd0300780b */ /* 0x040fe40003f24000 */
[----:B------:R-:W-:-:S11]  /*1760*/  FSETP.NAN.AND P2, PT, R3, R3, PT ;  /* 0x000000030300720b */ /* 0x000fd60003f48000 */
[----:B------:R-:W-:-:S04]  /*1770*/  @!P1 FSEL R3, R3, 9.9999999747524270788e-07, P2 ;  /* 0x358637bd03039808 */ /* 0x000fc80001000000 */
[C---:B------:R-:W-:Y:S02]  /*1780*/  FSETP.GT.AND P1, PT, R3.reuse, 9.9999999747524270788e-07, PT ;  /* 0x358637bd0300780b */ /* 0x040fe40003f24000 */
[----:B------:R-:W-:-:S11]  /*1790*/  FSETP.NAN.AND P2, PT, R3, R3, PT ;  /* 0x000000030300720b */ /* 0x000fd60003f48000 */
[----:B------:R-:W-:-:S04]  /*17a0*/  @!P1 FSEL R3, R3, 9.9999999747524270788e-07, P2 ;  /* 0x358637bd03039808 */ /* 0x000fc80001000000 */
[----:B------:R-:W-:Y:S01]  /*17b0*/  FSETP.GEU.AND P1, PT, R3, 1.175494350822287508e-38, PT ;  /* 0x008000000300780b */ /* 0x000fe20003f2e000 */
[----:B------:R-:W-:-:S12]  /*17c0*/  HFMA2.MMA R5, -RZ, RZ, 1.443359375, -0.2030029296875 ;  /* 0x3dc6b27fff057435 */ /* 0x000fd800000001ff */
[----:B------:R-:W-:-:S05]  /*17d0*/  @!P1 FMUL R3, R3, 8388608 ;  /* 0x4b00000003039820 */ /* 0x000fca0000400000 */
[----:B------:R-:W-:-:S04]  /*17e0*/  IADD3 R2, R3, -0x3f3504f3, RZ ;  /* 0xc0cafb0d03027810 */ /* 0x000fc80007ffe0ff */
[----:B------:R-:W-:-:S04]  /*17f0*/  LOP3.LUT R4, R2, 0xff800000, RZ, 0xc0, !PT ;  /* 0xff80000002047812 */ /* 0x000fc800078ec0ff */
[----:B------:R-:W-:-:S05]  /*1800*/  IADD3 R2, R3, -R4, RZ ;  /* 0x8000000403027210 */ /* 0x000fca0007ffe0ff */
[----:B------:R-:W-:-:S04]  /*1810*/  FADD R6, R2, -1 ;  /* 0xbf80000002067421 */ /* 0x000fc80000000000 */
[----:B------:R-:W-:-:S04]  /*1820*/  FFMA.FTZ R5, R6, R5, -0.16845393180847167969 ;  /* 0xbe2c7f3006057423 */ /* 0x000fc80000010005 */
[----:B------:R-:W-:-:S04]  /*1830*/  FFMA.FTZ R5, R6, R5, 0.1716887056827545166 ;  /* 0x3e2fcf2a06057423 */ /* 0x000fc80000010005 */
[----:B------:R-:W-:-:S04]  /*1840*/  FFMA.FTZ R5, R6, R5, -0.17900948226451873779 ;  /* 0xbe374e4306057423 */ /* 0x000fc80000010005 */
[----:B------:R-:W-:-:S04]  /*1850*/  FFMA.FTZ R5, R6, R5, 0.20512372255325317383 ;  /* 0x3e520bf406057423 */ /* 0x000fc80000010005 */
[----:B------:R-:W-:-:S04]  /*1860*/  FFMA.FTZ R5, R6, R5, -0.24046532809734344482 ;  /* 0xbe763c8b06057423 */ /* 0x000fc80000010005 */
[----:B------:R-:W-:-:S04]  /*1870*/  FFMA.FTZ R5, R6, R5, 0.28857114911079406738 ;  /* 0x3e93bf9906057423 */ /* 0x000fc80000010005 */
[----:B------:R-:W-:Y:S01]  /*1880*/  FFMA.FTZ R5, R6, R5, -0.36067417263984680176 ;  /* 0xbeb8aa4906057423 */ /* 0x000fe20000010005 */
[----:B------:R-:W-:-:S03]  /*1890*/  ISETP.GE.U32.AND P2, PT, R3, 0x7f800000, PT ;  /* 0x7f8000000300780c */ /* 0x000fc60003f46070 */
[----:B------:R-:W-:-:S04]  /*18a0*/  FFMA.FTZ R5, R6, R5, 0.48089820146560668945 ;  /* 0x3ef6384a06057423 */ /* 0x000fc80000010005 */
[----:B------:R-:W-:Y:S01]  /*18b0*/  FFMA.FTZ R5, R6, R5, -0.72134751081466674805 ;  /* 0xbf38aa3b06057423 */ /* 0x000fe20000010005 */
[----:B------:R-:W-:-:S03]  /*18c0*/  FSEL R2, RZ, -23, P1 ;  /* 0xc1b80000ff027808 */ /* 0x000fc60000800000 */
[----:B------:R-:W-:Y:S01]  /*18d0*/  FMUL R7, R6, R5 ;  /* 0x0000000506077220 */ /* 0x000fe20000400000 */
[----:B------:R-:W-:-:S03]  /*18e0*/  I2FP.F32.S32 R5, R4 ;  /* 0x0000000400057245 */ /* 0x000fc60000201400 */
[C---:B------:R-:W-:Y:S01]  /*18f0*/  FMUL R7, R6.reuse, R7 ;  /* 0x0000000706077220 */ /* 0x040fe20000400000 */
[----:B------:R-:W-:Y:S01]  /*1900*/  @P2 MOV R4, 0x7f800000 ;  /* 0x7f80000000042802 */ /* 0x000fe20000000f00 */
[----:B------:R-:W-:Y:S02]  /*1910*/  FFMA.FTZ R2, R5, 1.1920928955078125e-07, R2 ;  /* 0x3400000005027823 */ /* 0x000fe40000010002 */
[----:B------:R-:W-:Y:S01]  /*1920*/  FFMA.FTZ R7, R6, 1.4426950216293334961, R7 ;  /* 0x3fb8aa3b06077823 */ /* 0x000fe20000010007 */
[----:B------:R-:W-:-:S03]  /*1930*/  SHF.R.S32.HI R5, RZ, 0x1f, R0 ;  /* 0x0000001fff057819 */ /* 0x000fc60000011400 */
[----:B------:R-:W-:Y:S01]  /*1940*/  FADD R7, R2, R7 ;  /* 0x0000000702077221 */ /* 0x000fe20000000000 */
[C---:B------:R-:W-:Y:S01]  /*1950*/  @P2 FFMA.FTZ R7, R3.reuse, R4, +INF ;  /* 0x7f80000003072423 */ /* 0x040fe20000010004 */
[C---:B------:R-:W-:Y:S02]  /*1960*/  LEA R2, P2, R0.reuse, UR6, 0x2 ;  /* 0x0000000600027c11 */ /* 0x040fe4000f8410ff */
[----:B------:R-:W-:Y:S01]  /*1970*/  FSETP.NEU.AND P1, PT, R3, RZ, PT ;  /* 0x000000ff0300720b */ /* 0x000fe20003f2d000 */
[----:B------:R-:W-:Y:S01]  /*1980*/  FADD R7, RZ, -R7 ;  /* 0x80000007ff077221 */ /* 0x000fe20000000000 */
[----:B------:R-:W-:-:S04]  /*1990*/  LEA.HI.X R3, R0, UR7, R5, 0x2, P2 ;  /* 0x0000000700037c11 */ /* 0x000fc800090f1405 */
[----:B------:R-:W-:Y:S01]  /*19a0*/  FSEL R7, R7, +INF , P1 ;  /* 0x7f80000007077808 */ /* 0x000fe20000800000 */
[----:B------:R-:W-:Y:S06]  /*19b0*/  @P0 EXIT ;  /* 0x000000000000094d */ /* 0x000fec0003800000 */
[----:B------:R-:W-:Y:S01]  /*19c0*/  STG.E desc[UR4][R2.64], R7 ;  /* 0x0000000702007986 */ /* 0x000fe2000c101904 */
[----:B------:R-:W-:Y:S05]  /*19d0*/  EXIT ;  /* 0x000000000000794d */ /* 0x000fea0003800000 */
.L_x_0:
[----:B------:R-:W-:-:S00]  /*19e0*/  BRA `(.L_x_0) ;  /* 0xfffffffc00fc7947 */ /* 0x000fc0000383ffff */
[----:B------:R-:W-:-:S00]  /*19f0*/  NOP ;  /* 0x0000000000007918 */ /* 0x000fc00000000000 */
        /* <DEDUP_REMOVED lines=8> */
.L_x_1:


//--------------------- .nv.global.init           --------------------------
	.section	.nv.global.init,"aw",@progbits
.nv.global.init:
	.type		_$_str,@object
	.size		_$_str,(.L_0 - _$_str)
_$_str:
        /*0000*/ 	.byte	0x5f, 0x5f, 0x43, 0x55, 0x44, 0x41, 0x5f, 0x46, 0x54, 0x5a, 0x00
.L_0:


//--------------------- .nv.constant0.triton_poi_fused_abs_add_clamp_div_erf_log2_mul_neg_reciprocal_sub_0 --------------------------
	.section	.nv.constant0.triton_poi_fused_abs_add_clamp_div_erf_log2_mul_neg_reciprocal_sub_0,"a",@progbits
	.sectionflags	@""
	.align	4
.nv.constant0.triton_poi_fused_abs_add_clamp_div_erf_log2_mul_neg_reciprocal_sub_0:
	.zero		644
